	.headerflags	@"EF_CUDA_TEXMODE_UNIFIED EF_CUDA_64BIT_ADDRESS EF_CUDA_ACCELERATORS EF_CUDA_SM90 EF_CUDA_VIRTUAL_SM(EF_CUDA_SM90)"
	.elftype	@"ET_EXEC"


//--------------------- .nv.info                  --------------------------
	.section	.nv.info,"",@"SHT_CUDA_INFO"
	.align	4


	//----- nvinfo : EIATTR_REGCOUNT
	.align		4
        /*0000*/ 	.byte	0x04, 0x2f
        /*0002*/ 	.short	(.L_2 - .L_1)
	.align		4
.L_1:
        /*0004*/ 	.word	index@(triton_poi_fused__to_copy_abs_add_div_exp_lift_fresh_log1p_mul_sign_sub_0)
        /*0008*/ 	.word	0x0000000b


	//----- nvinfo : EIATTR_MIN_STACK_SIZE
	.align		4
.L_2:
        /*000c*/ 	.byte	0x04, 0x12
        /*000e*/ 	.short	(.L_4 - .L_3)
	.align		4
.L_3:
        /*0010*/ 	.word	index@(triton_poi_fused__to_copy_abs_add_div_exp_lift_fresh_log1p_mul_sign_sub_0)
        /*0014*/ 	.word	0x00000000


	//----- nvinfo : EIATTR_FRAME_SIZE
	.align		4
.L_4:
        /*0018*/ 	.byte	0x04, 0x11
        /*001a*/ 	.short	(.L_6 - .L_5)
	.align		4
.L_5:
        /*001c*/ 	.word	index@(triton_poi_fused__to_copy_abs_add_div_exp_lift_fresh_log1p_mul_sign_sub_0)
        /*0020*/ 	.word	0x00000000


	//----- nvinfo : EIATTR_MIN_STACK_SIZE
	.align		4
.L_6:
        /*0024*/ 	.byte	0x04, 0x12
        /*0026*/ 	.short	(.L_8 - .L_7)
	.align		4
.L_7:
        /*0028*/ 	.word	index@(triton_poi_fused__to_copy_abs_add_div_exp_lift_fresh_log1p_mul_sign_sub_0)
        /*002c*/ 	.word	0x00000000
.L_8:


//--------------------- .nv.info.triton_poi_fused__to_copy_abs_add_div_exp_lift_fresh_log1p_mul_sign_sub_0 --------------------------
	.section	.nv.info.triton_poi_fused__to_copy_abs_add_div_exp_lift_fresh_log1p_mul_sign_sub_0,"",@"SHT_CUDA_INFO"
	.sectionflags	@""
	.align	4


	//----- nvinfo : EIATTR_CUDA_API_VERSION
	.align		4
        /*0000*/ 	.byte	0x04, 0x37
        /*0002*/ 	.short	(.L_10 - .L_9)
.L_9:
        /*0004*/ 	.word	0x0000007c


	//----- nvinfo : EIATTR_KPARAM_INFO
	.align		4
.L_10:
        /*0008*/ 	.byte	0x04, 0x17
        /*000a*/ 	.short	(.L_12 - .L_11)
.L_11:
        /*000c*/ 	.word	0x00000000
        /*0010*/ 	.short	0x0002
        /*0012*/ 	.short	0x0010
        /*0014*/ 	.byte	0x00, 0xf0, 0x11, 0x00


	//----- nvinfo : EIATTR_KPARAM_INFO
	.align		4
.L_12:
        /*0018*/ 	.byte	0x04, 0x17
        /*001a*/ 	.short	(.L_14 - .L_13)
.L_13:
        /*001c*/ 	.word	0x00000000
        /*0020*/ 	.short	0x0001
        /*0022*/ 	.short	0x0008
        /*0024*/ 	.byte	0x00, 0xf4, 0x21, 0x00


	//----- nvinfo : EIATTR_KPARAM_INFO
	.align		4
.L_14:
        /*0028*/ 	.byte	0x04, 0x17
        /*002a*/ 	.short	(.L_16 - .L_15)
.L_15:
        /*002c*/ 	.word	0x00000000
        /*0030*/ 	.short	0x0000
        /*0032*/ 	.short	0x0000
        /*0034*/ 	.byte	0x00, 0xf4, 0x21, 0x00


	//----- nvinfo : EIATTR_SPARSE_MMA_MASK
	.align		4
.L_16:
        /*0038*/ 	.byte	0x03, 0x50
        /*003a*/ 	.short	0x0000


	//----- nvinfo : EIATTR_MAXREG_COUNT
	.align		4
        /*003c*/ 	.byte	0x03, 0x1b
        /*003e*/ 	.short	0x00ff


	//----- nvinfo : EIATTR_EXIT_INSTR_OFFSETS
	.align		4
        /*0040*/ 	.byte	0x04, 0x1c
        /*0042*/ 	.short	(.L_18 - .L_17)


	//   ....[0]....
.L_17:
        /*0044*/ 	.word	0x00000530


	//   ....[1]....
        /*0048*/ 	.word	0x00000560


	//----- nvinfo : EIATTR_REQNTID
	.align		4
.L_18:
        /*004c*/ 	.byte	0x04, 0x10
        /*004e*/ 	.short	(.L_20 - .L_19)
.L_19:
        /*0050*/ 	.word	0x00000080
        /*0054*/ 	.word	0x00000001
        /*0058*/ 	.word	0x00000001


	//----- nvinfo : EIATTR_CRS_STACK_SIZE
	.align		4
.L_20:
        /*005c*/ 	.byte	0x04, 0x1e
        /*005e*/ 	.short	(.L_22 - .L_21)
.L_21:
        /*0060*/ 	.word	0x00000000


	//----- nvinfo : EIATTR_CBANK_PARAM_SIZE
	.align		4
.L_22:
        /*0064*/ 	.byte	0x03, 0x19
        /*0066*/ 	.short	0x0014


	//----- nvinfo : EIATTR_PARAM_CBANK
	.align		4
        /*0068*/ 	.byte	0x04, 0x0a
        /*006a*/ 	.short	(.L_24 - .L_23)
	.align		4
.L_23:
        /*006c*/ 	.word	index@(.nv.constant0.triton_poi_fused__to_copy_abs_add_div_exp_lift_fresh_log1p_mul_sign_sub_0)
        /*0070*/ 	.short	0x0210
        /*0072*/ 	.short	0x0014


	//----- nvinfo : EIATTR_SW_WAR
	.align		4
.L_24:
        /*0074*/ 	.byte	0x04, 0x36
        /*0076*/ 	.short	(.L_26 - .L_25)
.L_25:
        /*0078*/ 	.word	0x00000008
.L_26:


//--------------------- .nv.callgraph             --------------------------
	.section	.nv.callgraph,"",@"SHT_CUDA_CALLGRAPH"
	.align	4
	.sectionentsize	8
	.align		4
        /*0000*/ 	.word	0x00000000
	.align		4
        /*0004*/ 	.word	0xffffffff
	.align		4
        /*0008*/ 	.word	0x00000000
	.align		4
        /*000c*/ 	.word	0xfffffffe
	.align		4
        /*0010*/ 	.word	0x00000000
	.align		4
        /*0014*/ 	.word	0xfffffffd
	.align		4
        /*0018*/ 	.word	0x00000000
	.align		4
        /*001c*/ 	.word	0xfffffffc


//--------------------- .nv.constant4             --------------------------
	.section	.nv.constant4,"a",@progbits
	.align	8
	.align		8
.nv.constant4:
        /*0000*/ 	.dword	_$_str


//--------------------- .text.triton_poi_fused__to_copy_abs_add_div_exp_lift_fresh_log1p_mul_sign_sub_0 --------------------------
	.section	.text.triton_poi_fused__to_copy_abs_add_div_exp_lift_fresh_log1p_mul_sign_sub_0,"ax",@progbits
	.align	128
        .global         triton_poi_fused__to_copy_abs_add_div_exp_lift_fresh_log1p_mul_sign_sub_0
        .type           triton_poi_fused__to_copy_abs_add_div_exp_lift_fresh_log1p_mul_sign_sub_0,@function
        .size           triton_poi_fused__to_copy_abs_add_div_exp_lift_fresh_log1p_mul_sign_sub_0,(.L_x_5 - triton_poi_fused__to_copy_abs_add_div_exp_lift_fresh_log1p_mul_sign_sub_0)
        .other          triton_poi_fused__to_copy_abs_add_div_exp_lift_fresh_log1p_mul_sign_sub_0,@"STO_CUDA_ENTRY STV_DEFAULT"
triton_poi_fused__to_copy_abs_add_div_exp_lift_fresh_log1p_mul_sign_sub_0:
.text.triton_poi_fused__to_copy_abs_add_div_exp_lift_fresh_log1p_mul_sign_sub_0:
[----:B------:R-:W0:Y:S02]  /*0000*/  LDC R1, c[0x0][0x28] ;  /* 0x00000a00ff017b82 */ /* 0x000e240000000800 */
[----:B------:R-:W1:Y:S01]  /*0010*/  S2R R0, SR_TID.X ;  /* 0x0000000000007919 */ /* 0x000e620000002100 */
[----:B------:R-:W-:Y:S01]  /*0020*/  ULDC.64 UR4, c[0x0][0x208] ;  /* 0x0000820000047ab9 */ /* 0x000fe20000000a00 */
[----:B------:R-:W-:Y:S01]  /*0030*/  BSSY B0, `(.L_x_0) ;  /* 0x000000a000007945 */ /* 0x000fe20003800000 */
[----:B------:R-:W-:Y:S01]  /*0040*/  HFMA2.MMA R2, -RZ, RZ, 0, 0 ;  /* 0x00000000ff027435 */ /* 0x000fe200000001ff */
[----:B------:R-:W2:Y:S01]  /*0050*/  S2R R3, SR_CTAID.X ;  /* 0x0000000000037919 */ /* 0x000ea20000002500 */
[----:B-1----:R-:W-:-:S04]  /*0060*/  LOP3.LUT R0, R0, 0x7f, RZ, 0xc0, !PT ;  /* 0x0000007f00007812 */ /* 0x002fc800078ec0ff */
[----:B--2---:R-:W-:-:S04]  /*0070*/  LEA R0, R3, R0, 0x7 ;  /* 0x0000000003007211 */ /* 0x004fc800078e38ff */
[----:B------:R-:W-:-:S13]  /*0080*/  ISETP.GE.AND P0, PT, R0, 0x100, PT ;  /* 0x000001000000780c */ /* 0x000fda0003f06270 */
[----:B------:R-:W-:Y:S05]  /*0090*/  @P0 BRA `(.L_x_1) ;  /* 0x00000000000c0947 */ /* 0x000fea0003800000 */
[----:B------:R-:W1:Y:S02]  /*00a0*/  LDC.64 R2, c[0x0][0x210] ;  /* 0x00008400ff027b82 */ /* 0x000e640000000a00 */
[----:B-1----:R-:W-:-:S06]  /*00b0*/  IMAD.WIDE R2, R0, 0x4, R2 ;  /* 0x0000000400027825 */ /* 0x002fcc00078e0202 */
[----:B------:R1:W5:Y:S02]  /*00c0*/  LDG.E R2, desc[UR4][R2.64] ;  /* 0x0000000402027981 */ /* 0x000364000c1e1900 */
.L_x_1:
[----:B------:R-:W-:Y:S05]  /*00d0*/  BSYNC B0 ;  /* 0x0000000000007941 */ /* 0x000fea0003800000 */
.L_x_0:
[----:B-----5:R-:W-:Y:S01]  /*00e0*/  FMUL R8, |R2|, 63 ;  /* 0x427c000002087820 */ /* 0x020fe20000400200 */
[----:B------:R-:W-:Y:S01]  /*00f0*/  MOV R6, 0x3e800000 ;  /* 0x3e80000000067802 */ /* 0x000fe20000000f00 */
[----:B------:R-:W-:Y:S01]  /*0100*/  HFMA2.MMA R7, -RZ, RZ, 1.3056640625, -1.8671875 ;  /* 0x3d39bf78ff077435 */ /* 0x000fe200000001ff */
[----:B------:R-:W-:Y:S01]  /*0110*/  BSSY B0, `(.L_x_2) ;  /* 0x000001c000007945 */ /* 0x000fe20003800000 */
[C---:B-1----:R-:W-:Y:S01]  /*0120*/  FADD.FTZ.RZ R3, R8.reuse, 1 ;  /* 0x3f80000008037421 */ /* 0x042fe2000001c000 */
[----:B------:R-:W-:-:S04]  /*0130*/  ISETP.GE.U32.AND P1, PT, R8, 0x7f800000, PT ;  /* 0x7f8000000800780c */ /* 0x000fc80003f26070 */
[----:B------:R-:W-:-:S04]  /*0140*/  IADD3 R3, R3, -0x3f400000, RZ ;  /* 0xc0c0000003037810 */ /* 0x000fc80007ffe0ff */
[----:B------:R-:W-:-:S04]  /*0150*/  LOP3.LUT R3, R3, 0xff800000, RZ, 0xc0, !PT ;  /* 0xff80000003037812 */ /* 0x000fc800078ec0ff */
[----:B------:R-:W-:Y:S02]  /*0160*/  IADD3 R5, -R3, 0x40800000, RZ ;  /* 0x4080000003057810 */ /* 0x000fe40007ffe1ff */
[----:B------:R-:W-:Y:S02]  /*0170*/  IADD3 R4, R8, -R3, RZ ;  /* 0x8000000308047210 */ /* 0x000fe40007ffe0ff */
[----:B------:R-:W-:Y:S01]  /*0180*/  I2FP.F32.S32 R3, R3 ;  /* 0x0000000300037245 */ /* 0x000fe20000201400 */
[----:B------:R-:W-:-:S04]  /*0190*/  FFMA.FTZ R5, R5, R6, -1 ;  /* 0xbf80000005057423 */ /* 0x000fc80000010006 */
[----:B------:R-:W-:Y:S01]  /*01a0*/  FADD R4, R4, R5 ;  /* 0x0000000504047221 */ /* 0x000fe20000000000 */
[----:B------:R-:W-:-:S03]  /*01b0*/  FMUL R3, R3, 1.1920928955078125e-07 ;  /* 0x3400000003037820 */ /* 0x000fc60000400000 */
[----:B------:R-:W-:-:S04]  /*01c0*/  FFMA.FTZ R5, R4, -R7, 0.10546888411045074463 ;  /* 0x3dd8001204057423 */ /* 0x000fc80000010807 */
[----:B------:R-:W-:-:S04]  /*01d0*/  FFMA.FTZ R5, R4, R5, -0.13229703903198242188 ;  /* 0xbe0778e004057423 */ /* 0x000fc80000010005 */
[----:B------:R-:W-:-:S04]  /*01e0*/  FFMA.FTZ R5, R4, R5, 0.14491446316242218018 ;  /* 0x3e14647504057423 */ /* 0x000fc80000010005 */
[----:B------:R-:W-:-:S04]  /*01f0*/  FFMA.FTZ R5, R4, R5, -0.16641564667224884033 ;  /* 0xbe2a68dd04057423 */ /* 0x000fc80000010005 */
[----:B------:R-:W-:-:S04]  /*0200*/  FFMA.FTZ R5, R4, R5, 0.19988867640495300293 ;  /* 0x3e4caf9e04057423 */ /* 0x000fc80000010005 */
[----:B------:R-:W-:-:S04]  /*0210*/  FFMA.FTZ R5, R4, R5, -0.25000196695327758789 ;  /* 0xbe80004204057423 */ /* 0x000fc80000010005 */
[----:B------:R-:W-:-:S04]  /*0220*/  FFMA.FTZ R5, R4, R5, 0.33333510160446166992 ;  /* 0x3eaaaae604057423 */ /* 0x000fc80000010005 */
[----:B------:R-:W-:-:S04]  /*0230*/  FFMA.FTZ R5, R4, R5, -0.5 ;  /* 0xbf00000004057423 */ /* 0x000fc80000010005 */
[----:B------:R-:W-:-:S04]  /*0240*/  FMUL R5, R4, R5 ;  /* 0x0000000504057220 */ /* 0x000fc80000400000 */
[----:B------:R-:W-:-:S04]  /*0250*/  FFMA.FTZ R4, R4, R5, R4 ;  /* 0x0000000504047223 */ /* 0x000fc80000010004 */
[----:B------:R-:W-:Y:S01]  /*0260*/  FFMA.FTZ R3, R3, 0.69314718246459960938, R4 ;  /* 0x3f31721803037823 */ /* 0x000fe20000010004 */
[----:B------:R-:W-:Y:S06]  /*0270*/  @!P1 BRA `(.L_x_3) ;  /* 0x0000000000149947 */ /* 0x000fec0003800000 */
[C---:B------:R-:W-:Y:S02]  /*0280*/  ISETP.GE.AND P1, PT, R8.reuse, -0x407fffff, PT ;  /* 0xbf8000010800780c */ /* 0x040fe40003f26270 */
[----:B------:R-:W-:-:S11]  /*0290*/  FSETP.NEU.AND P2, PT, R8, RZ, PT ;  /* 0x000000ff0800720b */ /* 0x000fd60003f4d000 */
[----:B------:R-:W-:-:S05]  /*02a0*/  @P1 MOV R4, 0x7f800000 ;  /* 0x7f80000000041802 */ /* 0x000fca0000000f00 */
[----:B------:R-:W-:-:S05]  /*02b0*/  @P1 FFMA.FTZ R3, R8, R4, +INF ;  /* 0x7f80000008031423 */ /* 0x000fca0000010004 */
[----:B------:R-:W-:-:S07]  /*02c0*/  FSEL R3, R3, -RZ, P2 ;  /* 0x800000ff03037208 */ /* 0x000fce0001000000 */
.L_x_3:
[----:B------:R-:W-:Y:S05]  /*02d0*/  BSYNC B0 ;  /* 0x0000000000007941 */ /* 0x000fea0003800000 */
.L_x_2:
[C---:B------:R-:W-:Y:S01]  /*02e0*/  FSETP.GT.AND P1, PT, R2.reuse, RZ, PT ;  /* 0x000000ff0200720b */ /* 0x040fe20003f24000 */
[----:B------:R-:W-:Y:S01]  /*02f0*/  IMAD.MOV.U32 R4, RZ, RZ, RZ ;  /* 0x000000ffff047224 */ /* 0x000fe200078e00ff */
[----:B------:R-:W-:Y:S01]  /*0300*/  FSETP.GEU.AND P2, PT, R2, RZ, PT ;  /* 0x000000ff0200720b */ /* 0x000fe20003f4e000 */
[----:B------:R-:W-:Y:S01]  /*0310*/  HFMA2.MMA R6, -RZ, RZ, 2, 0 ;  /* 0x40000000ff067435 */ /* 0x000fe200000001ff */
[----:B------:R-:W-:Y:S01]  /*0320*/  SEL R2, RZ, 0x1, !P1 ;  /* 0x00000001ff027807 */ /* 0x000fe20004800000 */
[----:B------:R-:W-:Y:S01]  /*0330*/  ULDC.64 UR6, c[0x0][0x218] ;  /* 0x0000860000067ab9 */ /* 0x000fe20000000a00 */
[----:B------:R-:W-:-:S07]  /*0340*/  SHF.R.S32.HI R7, RZ, 0x1f, R0 ;  /* 0x0000001fff077819 */ /* 0x000fce0000011400 */
[----:B------:R-:W-:Y:S02]  /*0350*/  @!P1 IADD3 R4, RZ, -0x1, RZ ;  /* 0xffffffffff049810 */ /* 0x000fe40007ffe0ff */
[----:B------:R-:W-:Y:S02]  /*0360*/  @P2 IADD3 R4, R2, RZ, RZ ;  /* 0x000000ff02042210 */ /* 0x000fe40007ffe0ff */
[----:B------:R-:W-:-:S04]  /*0370*/  MOV R2, 0x3e76384f ;  /* 0x3e76384f00027802 */ /* 0x000fc80000000f00 */
[----:B------:R-:W1:Y:S02]  /*0380*/  I2F.S16 R4, R4 ;  /* 0x0000000400047306 */ /* 0x000e640000101400 */
[----:B-1----:R-:W-:-:S04]  /*0390*/  FMUL R3, R4, R3 ;  /* 0x0000000304037220 */ /* 0x002fc80000400000 */
[----:B------:R-:W-:Y:S01]  /*03a0*/  FFMA R3, R3, R2, 1 ;  /* 0x3f80000003037423 */ /* 0x000fe20000000002 */
[----:B------:R-:W-:-:S03]  /*03b0*/  IMAD.MOV.U32 R2, RZ, RZ, 0x427c0000 ;  /* 0x427c0000ff027424 */ /* 0x000fc600078e00ff */
[----:B------:R-:W-:-:S04]  /*03c0*/  FMUL R3, R3, 0.5 ;  /* 0x3f00000003037820 */ /* 0x000fc80000400000 */
[----:B------:R-:W-:-:S06]  /*03d0*/  FFMA R3, R3, R2, 0.5 ;  /* 0x3f00000003037423 */ /* 0x000fcc0000000002 */
[----:B------:R-:W1:Y:S08]  /*03e0*/  F2I.S64.TRUNC R2, R3 ;  /* 0x0000000300027311 */ /* 0x000e70000020d900 */
[----:B-1----:R-:W1:Y:S02]  /*03f0*/  I2F.S64 R2, R2 ;  /* 0x0000000200027312 */ /* 0x002e640000301400 */
[----:B-1----:R-:W-:-:S04]  /*0400*/  FMUL R5, R2, 0.015873016789555549622 ;  /* 0x3c82082102057820 */ /* 0x002fc80000400000 */
[----:B------:R-:W-:-:S04]  /*0410*/  FFMA R5, R5, R6, -1 ;  /* 0xbf80000005057423 */ /* 0x000fc80000000006 */
[C---:B------:R-:W-:Y:S01]  /*0420*/  FMUL R4, |R5|.reuse, 4.1588830947875976562 ;  /* 0x4085159205047820 */ /* 0x040fe20000400200 */
[C---:B------:R-:W-:Y:S02]  /*0430*/  FSETP.GT.AND P1, PT, R5.reuse, RZ, PT ;  /* 0x000000ff0500720b */ /* 0x040fe40003f24000 */
[----:B------:R-:W-:Y:S01]  /*0440*/  FSETP.GEU.AND P2, PT, R5, RZ, PT ;  /* 0x000000ff0500720b */ /* 0x000fe20003f4e000 */
[----:B------:R-:W-:Y:S01]  /*0450*/  FMUL R6, R4, 1.4426950216293334961 ;  /* 0x3fb8aa3b04067820 */ /* 0x000fe20000400000 */
[----:B------:R-:W-:Y:S02]  /*0460*/  SEL R2, RZ, 0x1, !P1 ;  /* 0x00000001ff027807 */ /* 0x000fe40004800000 */
[----:B------:R-:W-:Y:S02]  /*0470*/  MOV R4, RZ ;  /* 0x000000ff00047202 */ /* 0x000fe40000000f00 */
[----:B------:R-:W-:-:S05]  /*0480*/  FSETP.GEU.AND P3, PT, R6, -126, PT ;  /* 0xc2fc00000600780b */ /* 0x000fca0003f6e000 */
[----:B------:R-:W-:Y:S02]  /*0490*/  @!P1 IADD3 R4, RZ, -0x1, RZ ;  /* 0xffffffffff049810 */ /* 0x000fe40007ffe0ff */
[----:B------:R-:W-:Y:S02]  /*04a0*/  @P2 IADD3 R4, R2, RZ, RZ ;  /* 0x000000ff02042210 */ /* 0x000fe40007ffe0ff */
[----:B------:R-:W-:-:S04]  /*04b0*/  LEA R2, P1, R0, UR6, 0x2 ;  /* 0x0000000600027c11 */ /* 0x000fc8000f8210ff */
[----:B------:R-:W-:Y:S01]  /*04c0*/  @!P3 FMUL R6, R6, 0.5 ;  /* 0x3f0000000606b820 */ /* 0x000fe20000400000 */
[----:B------:R-:W-:Y:S08]  /*04d0*/  I2F.S16 R4, R4 ;  /* 0x0000000400047306 */ /* 0x000ff00000101400 */
[----:B------:R-:W1:Y:S02]  /*04e0*/  MUFU.EX2 R3, R6 ;  /* 0x0000000600037308 */ /* 0x000e640000000800 */
[----:B-1----:R-:W-:-:S04]  /*04f0*/  @!P3 FMUL R3, R3, R3 ;  /* 0x000000030303b220 */ /* 0x002fc80000400000 */
[----:B------:R-:W-:Y:S01]  /*0500*/  FADD R5, R3, -1 ;  /* 0xbf80000003057421 */ /* 0x000fe20000000000 */
[----:B------:R-:W-:-:S03]  /*0510*/  LEA.HI.X R3, R0, UR7, R7, 0x2, P1 ;  /* 0x0000000700037c11 */ /* 0x000fc600088f1407 */
[----:B------:R-:W-:Y:S01]  /*0520*/  FMUL R5, R4, R5 ;  /* 0x0000000504057220 */ /* 0x000fe20000400000 */
[----:B------:R-:W-:Y:S06]  /*0530*/  @P0 EXIT ;  /* 0x000000000000094d */ /* 0x000fec0003800000 */
[----:B------:R-:W-:-:S05]  /*0540*/  FMUL R5, R5, 0.015873016789555549622 ;  /* 0x3c82082105057820 */ /* 0x000fca0000400000 */
[----:B------:R-:W-:Y:S01]  /*0550*/  STG.E desc[UR4][R2.64], R5 ;  /* 0x0000000502007986 */ /* 0x000fe2000c101904 */
[----:B------:R-:W-:Y:S05]  /*0560*/  EXIT ;  /* 0x000000000000794d */ /* 0x000fea0003800000 */
.L_x_4:
[----:B------:R-:W-:-:S00]  /*0570*/  BRA `(.L_x_4) ;  /* 0xfffffffc00fc7947 */ /* 0x000fc0000383ffff */
[----:B------:R-:W-:-:S00]  /*0580*/  NOP ;  /* 0x0000000000007918 */ /* 0x000fc00000000000 */
[----:B------:R-:W-:-:S00]  /*0590*/  NOP ;  /* 0x0000000000007918 */ /* 0x000fc00000000000 */
[----:B------:R-:W-:-:S00]  /*05a0*/  NOP ;  /* 0x0000000000007918 */ /* 0x000fc00000000000 */
[----:B------:R-:W-:-:S00]  /*05b0*/  NOP ;  /* 0x0000000000007918 */ /* 0x000fc00000000000 */
[----:B------:R-:W-:-:S00]  /*05c0*/  NOP ;  /* 0x0000000000007918 */ /* 0x000fc00000000000 */
[----:B------:R-:W-:-:S00]  /*05d0*/  NOP ;  /* 0x0000000000007918 */ /* 0x000fc00000000000 */
[----:B------:R-:W-:-:S00]  /*05e0*/  NOP ;  /* 0x0000000000007918 */ /* 0x000fc00000000000 */
[----:B------:R-:W-:-:S00]  /*05f0*/  NOP ;  /* 0x0000000000007918 */ /* 0x000fc00000000000 */
.L_x_5:


//--------------------- .nv.global.init           --------------------------
	.section	.nv.global.init,"aw",@progbits
.nv.global.init:
	.type		_$_str,@object
	.size		_$_str,(.L_0 - _$_str)
_$_str:
        /*0000*/ 	.byte	0x5f, 0x5f, 0x43, 0x55, 0x44, 0x41, 0x5f, 0x46, 0x54, 0x5a, 0x00
.L_0:


//--------------------- .nv.constant0.triton_poi_fused__to_copy_abs_add_div_exp_lift_fresh_log1p_mul_sign_sub_0 --------------------------
	.section	.nv.constant0.triton_poi_fused__to_copy_abs_add_div_exp_lift_fresh_log1p_mul_sign_sub_0,"a",@progbits
	.sectionflags	@""
	.align	4
.nv.constant0.triton_poi_fused__to_copy_abs_add_div_exp_lift_fresh_log1p_mul_sign_sub_0:
	.zero		548
